//
// Generated by NVIDIA NVVM Compiler
//
// Compiler Build ID: CL-36424714
// Cuda compilation tools, release 13.0, V13.0.88
// Based on NVVM 20.0.0
//

.version 9.0
.target sm_100
.address_size 64

	// .globl	_Z15Paralled_kernelPdPiii

.visible .entry _Z15Paralled_kernelPdPiii(
	.param .u64 .ptr .align 1 _Z15Paralled_kernelPdPiii_param_0,
	.param .u64 .ptr .align 1 _Z15Paralled_kernelPdPiii_param_1,
	.param .u32 _Z15Paralled_kernelPdPiii_param_2,
	.param .u32 _Z15Paralled_kernelPdPiii_param_3
)
{
	.reg .pred 	%p<3>;
	.reg .b32 	%r<17>;
	.reg .b64 	%rd<15>;
	.reg .b64 	%fd<9>;

	ld.param.u64 	%rd3, [_Z15Paralled_kernelPdPiii_param_0];
	ld.param.u64 	%rd4, [_Z15Paralled_kernelPdPiii_param_1];
	ld.param.u32 	%r5, [_Z15Paralled_kernelPdPiii_param_2];
	ld.param.u32 	%r6, [_Z15Paralled_kernelPdPiii_param_3];
	cvta.to.global.u64 	%rd1, %rd3;
	cvta.to.global.u64 	%rd5, %rd4;
	mov.u32 	%r7, %ntid.y;
	mov.u32 	%r8, %ctaid.y;
	mov.u32 	%r9, %tid.y;
	mad.lo.s32 	%r1, %r7, %r8, %r9;
	mov.u32 	%r10, %ntid.x;
	mov.u32 	%r11, %ctaid.x;
	mov.u32 	%r12, %tid.x;
	mad.lo.s32 	%r2, %r10, %r11, %r12;
	mul.lo.s32 	%r3, %r6, %r1;
	add.s32 	%r4, %r3, %r2;
	mul.wide.s32 	%rd6, %r4, 4;
	add.s64 	%rd7, %rd5, %rd6;
	ld.global.u32 	%r13, [%rd7];
	setp.ge.s32 	%p1, %r5, %r13;
	@%p1 bra 	$L__BB0_3;
	add.s32 	%r14, %r3, %r5;
	mul.wide.s32 	%rd8, %r14, 8;
	add.s64 	%rd9, %rd1, %rd8;
	ld.global.f64 	%fd1, [%rd9];
	mad.lo.s32 	%r15, %r6, %r5, %r2;
	mul.wide.s32 	%rd10, %r15, 8;
	add.s64 	%rd11, %rd1, %rd10;
	ld.global.f64 	%fd2, [%rd11];
	mul.f64 	%fd3, %fd1, %fd2;
	mul.wide.s32 	%rd12, %r4, 8;
	add.s64 	%rd2, %rd1, %rd12;
	ld.global.f64 	%fd4, [%rd2];
	sub.f64 	%fd5, %fd4, %fd3;
	st.global.f64 	[%rd2], %fd5;
	bar.sync 	0;
	setp.le.s32 	%p2, %r1, %r2;
	@%p2 bra 	$L__BB0_3;
	ld.global.f64 	%fd6, [%rd2];
	mad.lo.s32 	%r16, %r6, %r2, %r2;
	mul.wide.s32 	%rd13, %r16, 8;
	add.s64 	%rd14, %rd1, %rd13;
	ld.global.f64 	%fd7, [%rd14];
	div.rn.f64 	%fd8, %fd6, %fd7;
	st.global.f64 	[%rd2], %fd8;
$L__BB0_3:
	bar.sync 	0;
	ret;

}
	// .globl	_Z12InitializeAsPdi
.visible .entry _Z12InitializeAsPdi(
	.param .u64 .ptr .align 1 _Z12InitializeAsPdi_param_0,
	.param .u32 _Z12InitializeAsPdi_param_1
)
{
	.reg .pred 	%p<4>;
	.reg .b32 	%r<12>;
	.reg .b64 	%rd<5>;
	.reg .b64 	%fd<4>;

	ld.param.u64 	%rd1, [_Z12InitializeAsPdi_param_0];
	ld.param.u32 	%r2, [_Z12InitializeAsPdi_param_1];
	mov.u32 	%r3, %ntid.y;
	mov.u32 	%r4, %ctaid.y;
	mov.u32 	%r5, %tid.y;
	mad.lo.s32 	%r6, %r3, %r4, %r5;
	mov.u32 	%r8, %ntid.x;
	mov.u32 	%r9, %ctaid.x;
	mov.u32 	%r10, %tid.x;
	mad.lo.s32 	%r11, %r8, %r9, %r10;
	mad.lo.s32 	%r1, %r2, %r6, %r11;
	setp.ne.s32 	%p1, %r11, 0;
	setp.eq.s32 	%p2, %r6, 0;
	or.pred  	%p3, %p1, %p2;
	@%p3 bra 	$L__BB1_2;
	cvta.to.global.u64 	%rd2, %rd1;
	mul.wide.s32 	%rd3, %r1, 8;
	add.s64 	%rd4, %rd2, %rd3;
	ld.global.f64 	%fd1, [%rd4];
	ld.global.f64 	%fd2, [%rd2];
	div.rn.f64 	%fd3, %fd1, %fd2;
	st.global.f64 	[%rd4], %fd3;
$L__BB1_2:
	bar.sync 	0;
	ret;

}
	// .globl	_Z23Initialize_Minij_matrixPii
.visible .entry _Z23Initialize_Minij_matrixPii(
	.param .u64 .ptr .align 1 _Z23Initialize_Minij_matrixPii_param_0,
	.param .u32 _Z23Initialize_Minij_matrixPii_param_1
)
{
	.reg .b32 	%r<12>;
	.reg .b64 	%rd<5>;

	ld.param.u64 	%rd1, [_Z23Initialize_Minij_matrixPii_param_0];
	ld.param.u32 	%r1, [_Z23Initialize_Minij_matrixPii_param_1];
	mov.u32 	%r2, %ntid.y;
	mov.u32 	%r3, %ctaid.y;
	mov.u32 	%r4, %tid.y;
	mad.lo.s32 	%r5, %r2, %r3, %r4;
	mov.u32 	%r6, %ntid.x;
	mov.u32 	%r7, %ctaid.x;
	mov.u32 	%r8, %tid.x;
	mad.lo.s32 	%r9, %r6, %r7, %r8;
	mad.lo.s32 	%r10, %r1, %r5, %r9;
	min.s32 	%r11, %r5, %r9;
	cvta.to.global.u64 	%rd2, %rd1;
	mul.wide.s32 	%rd3, %r10, 4;
	add.s64 	%rd4, %rd2, %rd3;
	st.global.u32 	[%rd4], %r11;
	bar.sync 	0;
	ret;

}


// ===== COMPILED SASS (sm_100) =====

	.target	sm_100

	.elftype	@"ET_EXEC"


//--------------------- .note.nv.tkinfo           --------------------------
	.section	.note.nv.tkinfo,"",@"SHT_NOTE"
	.sectionflags	@"SHF_NOTE_NV_TKINFO"
	.tkinfo
        /*0018*/ 	.word	0x00000002
        /*0030*/ 	.string	""
        /*0030*/ 	.string	"ptxas"
        /*0030*/ 	.string	"Cuda compilation tools, release 13.0, V13.0.88"
        /*0030*/ 	.string	"Build cuda_13.0.r13.0/compiler.36424714_0"
        /*0030*/ 	.string	"-arch sm_100 -m 64 "



//--------------------- .note.nv.cuinfo           --------------------------
	.section	.note.nv.cuinfo,"",@"SHT_NOTE"
	.sectionflags	@"SHF_NOTE_NV_CUINFO"
        /*0018*/ 	.short	0x0002
        /*001a*/ 	.short	0x0064
        /*001c*/ 	.short	0x0082
	.zero		2


//--------------------- .nv.info                  --------------------------
	.section	.nv.info,"",@"SHT_CUDA_INFO"
	.align	4


	//----- nvinfo : EIATTR_REGCOUNT
	.align		4
        /*0000*/ 	.byte	0x04, 0x2f
        /*0002*/ 	.short	(.L_1 - .L_0)
	.align		4
.L_0:
        /*0004*/ 	.word	index@(_Z15Paralled_kernelPdPiii)
        /*0008*/ 	.word	0x0000001a


	//----- nvinfo : EIATTR_FRAME_SIZE
	.align		4
.L_1:
        /*000c*/ 	.byte	0x04, 0x11
        /*000e*/ 	.short	(.L_3 - .L_2)
	.align		4
.L_2:
        /*0010*/ 	.word	index@($__internal_1_$__cuda_sm20_div_rn_f64_full)
        /*0014*/ 	.word	0x00000000


	//----- nvinfo : EIATTR_FRAME_SIZE
	.align		4
.L_3:
        /*0018*/ 	.byte	0x04, 0x11
        /*001a*/ 	.short	(.L_5 - .L_4)
	.align		4
.L_4:
        /*001c*/ 	.word	index@(_Z15Paralled_kernelPdPiii)
        /*0020*/ 	.word	0x00000000


	//----- nvinfo : EIATTR_REGCOUNT
	.align		4
.L_5:
        /*0024*/ 	.byte	0x04, 0x2f
        /*0026*/ 	.short	(.L_7 - .L_6)
	.align		4
.L_6:
        /*0028*/ 	.word	index@(_Z12InitializeAsPdi)
        /*002c*/ 	.word	0x0000001c


	//----- nvinfo : EIATTR_FRAME_SIZE
	.align		4
.L_7:
        /*0030*/ 	.byte	0x04, 0x11
        /*0032*/ 	.short	(.L_9 - .L_8)
	.align		4
.L_8:
        /*0034*/ 	.word	index@($__internal_0_$__cuda_sm20_div_rn_f64_full)
        /*0038*/ 	.word	0x00000000


	//----- nvinfo : EIATTR_FRAME_SIZE
	.align		4
.L_9:
        /*003c*/ 	.byte	0x04, 0x11
        /*003e*/ 	.short	(.L_11 - .L_10)
	.align		4
.L_10:
        /*0040*/ 	.word	index@(_Z12InitializeAsPdi)
        /*0044*/ 	.word	0x00000000


	//----- nvinfo : EIATTR_REGCOUNT
	.align		4
.L_11:
        /*0048*/ 	.byte	0x04, 0x2f
        /*004a*/ 	.short	(.L_13 - .L_12)
	.align		4
.L_12:
        /*004c*/ 	.word	index@(_Z23Initialize_Minij_matrixPii)
        /*0050*/ 	.word	0x0000000a


	//----- nvinfo : EIATTR_FRAME_SIZE
	.align		4
.L_13:
        /*0054*/ 	.byte	0x04, 0x11
        /*0056*/ 	.short	(.L_15 - .L_14)
	.align		4
.L_14:
        /*0058*/ 	.word	index@(_Z23Initialize_Minij_matrixPii)
        /*005c*/ 	.word	0x00000000


	//----- nvinfo : EIATTR_MIN_STACK_SIZE
	.align		4
.L_15:
        /*0060*/ 	.byte	0x04, 0x12
        /*0062*/ 	.short	(.L_17 - .L_16)
	.align		4
.L_16:
        /*0064*/ 	.word	index@(_Z23Initialize_Minij_matrixPii)
        /*0068*/ 	.word	0x00000000


	//----- nvinfo : EIATTR_MIN_STACK_SIZE
	.align		4
.L_17:
        /*006c*/ 	.byte	0x04, 0x12
        /*006e*/ 	.short	(.L_19 - .L_18)
	.align		4
.L_18:
        /*0070*/ 	.word	index@(_Z12InitializeAsPdi)
        /*0074*/ 	.word	0x00000000


	//----- nvinfo : EIATTR_MIN_STACK_SIZE
	.align		4
.L_19:
        /*0078*/ 	.byte	0x04, 0x12
        /*007a*/ 	.short	(.L_21 - .L_20)
	.align		4
.L_20:
        /*007c*/ 	.word	index@(_Z15Paralled_kernelPdPiii)
        /*0080*/ 	.word	0x00000000
.L_21:


//--------------------- .nv.compat                --------------------------
	.section	.nv.compat,"",@"SHT_CUDA_COMPAT_INFO"
	.align	4
        /*0000*/ 	.byte	0x02, 0x09, 0x00, 0x00, 0x02, 0x02, 0x01, 0x00, 0x02, 0x05, 0x05, 0x00, 0x03, 0x07, 0x01, 0x01
        /*0010*/ 	.byte	0x02, 0x03, 0x00, 0x00, 0x02, 0x06, 0x01, 0x00, 0x04, 0x0b, 0x08, 0x00, 0x01, 0x00, 0x00, 0x00
        /*0020*/ 	.byte	0x00, 0x00, 0x00, 0x00


//--------------------- .nv.info._Z23Initialize_Minij_matrixPii --------------------------
	.section	.nv.info._Z23Initialize_Minij_matrixPii,"",@"SHT_CUDA_INFO"
	.sectionflags	@""
	.align	4


	//----- nvinfo : EIATTR_CUDA_API_VERSION
	.align		4
        /*0000*/ 	.byte	0x04, 0x37
        /*0002*/ 	.short	(.L_23 - .L_22)
.L_22:
        /*0004*/ 	.word	0x00000082


	//----- nvinfo : EIATTR_KPARAM_INFO
	.align		4
.L_23:
        /*0008*/ 	.byte	0x04, 0x17
        /*000a*/ 	.short	(.L_25 - .L_24)
.L_24:
        /*000c*/ 	.word	0x00000000
        /*0010*/ 	.short	0x0001
        /*0012*/ 	.short	0x0008
        /*0014*/ 	.byte	0x00, 0xf0, 0x11, 0x00


	//----- nvinfo : EIATTR_KPARAM_INFO
	.align		4
.L_25:
        /*0018*/ 	.byte	0x04, 0x17
        /*001a*/ 	.short	(.L_27 - .L_26)
.L_26:
        /*001c*/ 	.word	0x00000000
        /*0020*/ 	.short	0x0000
        /*0022*/ 	.short	0x0000
        /*0024*/ 	.byte	0x00, 0xf5, 0x21, 0x00


	//----- nvinfo : EIATTR_SPARSE_MMA_MASK
	.align		4
.L_27:
        /*0028*/ 	.byte	0x03, 0x50
        /*002a*/ 	.short	0x0000


	//----- nvinfo : EIATTR_MAXREG_COUNT
	.align		4
        /*002c*/ 	.byte	0x03, 0x1b
        /*002e*/ 	.short	0x00ff


	//----- nvinfo : EIATTR_NUM_BARRIERS
	.align		4
        /*0030*/ 	.byte	0x02, 0x4c
        /*0032*/ 	.byte	0x01
	.zero		1


	//----- nvinfo : EIATTR_MERCURY_ISA_VERSION
	.align		4
        /*0034*/ 	.byte	0x03, 0x5f
        /*0036*/ 	.short	0x0101


	//----- nvinfo : EIATTR_VRC_CTA_INIT_COUNT
	.align		4
        /*0038*/ 	.byte	0x02, 0x4a
	.zero		1
	.zero		1


	//----- nvinfo : EIATTR_EXIT_INSTR_OFFSETS
	.align		4
        /*003c*/ 	.byte	0x04, 0x1c
        /*003e*/ 	.short	(.L_29 - .L_28)


	//   ....[0]....
.L_28:
        /*0040*/ 	.word	0x00000110


	//----- nvinfo : EIATTR_CBANK_PARAM_SIZE
	.align		4
.L_29:
        /*0044*/ 	.byte	0x03, 0x19
        /*0046*/ 	.short	0x000c


	//----- nvinfo : EIATTR_PARAM_CBANK
	.align		4
        /*0048*/ 	.byte	0x04, 0x0a
        /*004a*/ 	.short	(.L_31 - .L_30)
	.align		4
.L_30:
        /*004c*/ 	.word	index@(.nv.constant0._Z23Initialize_Minij_matrixPii)
        /*0050*/ 	.short	0x0380
        /*0052*/ 	.short	0x000c


	//----- nvinfo : EIATTR_SW_WAR
	.align		4
.L_31:
        /*0054*/ 	.byte	0x04, 0x36
        /*0056*/ 	.short	(.L_33 - .L_32)
.L_32:
        /*0058*/ 	.word	0x00000008
.L_33:


//--------------------- .nv.info._Z12InitializeAsPdi --------------------------
	.section	.nv.info._Z12InitializeAsPdi,"",@"SHT_CUDA_INFO"
	.sectionflags	@""
	.align	4


	//----- nvinfo : EIATTR_CUDA_API_VERSION
	.align		4
        /*0000*/ 	.byte	0x04, 0x37
        /*0002*/ 	.short	(.L_35 - .L_34)
.L_34:
        /*0004*/ 	.word	0x00000082


	//----- nvinfo : EIATTR_KPARAM_INFO
	.align		4
.L_35:
        /*0008*/ 	.byte	0x04, 0x17
        /*000a*/ 	.short	(.L_37 - .L_36)
.L_36:
        /*000c*/ 	.word	0x00000000
        /*0010*/ 	.short	0x0001
        /*0012*/ 	.short	0x0008
        /*0014*/ 	.byte	0x00, 0xf0, 0x11, 0x00


	//----- nvinfo : EIATTR_KPARAM_INFO
	.align		4
.L_37:
        /*0018*/ 	.byte	0x04, 0x17
        /*001a*/ 	.short	(.L_39 - .L_38)
.L_38:
        /*001c*/ 	.word	0x00000000
        /*0020*/ 	.short	0x0000
        /*0022*/ 	.short	0x0000
        /*0024*/ 	.byte	0x00, 0xf5, 0x21, 0x00


	//----- nvinfo : EIATTR_SPARSE_MMA_MASK
	.align		4
.L_39:
        /*0028*/ 	.byte	0x03, 0x50
        /*002a*/ 	.short	0x0000


	//----- nvinfo : EIATTR_MAXREG_COUNT
	.align		4
        /*002c*/ 	.byte	0x03, 0x1b
        /*002e*/ 	.short	0x00ff


	//----- nvinfo : EIATTR_NUM_BARRIERS
	.align		4
        /*0030*/ 	.byte	0x02, 0x4c
        /*0032*/ 	.byte	0x01
	.zero		1


	//----- nvinfo : EIATTR_MERCURY_ISA_VERSION
	.align		4
        /*0034*/ 	.byte	0x03, 0x5f
        /*0036*/ 	.short	0x0101


	//----- nvinfo : EIATTR_VRC_CTA_INIT_COUNT
	.align		4
        /*0038*/ 	.byte	0x02, 0x4a
	.zero		1
	.zero		1


	//----- nvinfo : EIATTR_EXIT_INSTR_OFFSETS
	.align		4
        /*003c*/ 	.byte	0x04, 0x1c
        /*003e*/ 	.short	(.L_41 - .L_40)


	//   ....[0]....
.L_40:
        /*0040*/ 	.word	0x00000300


	//----- nvinfo : EIATTR_CRS_STACK_SIZE
	.align		4
.L_41:
        /*0044*/ 	.byte	0x04, 0x1e
        /*0046*/ 	.short	(.L_43 - .L_42)
.L_42:
        /*0048*/ 	.word	0x00000000


	//----- nvinfo : EIATTR_CBANK_PARAM_SIZE
	.align		4
.L_43:
        /*004c*/ 	.byte	0x03, 0x19
        /*004e*/ 	.short	0x000c


	//----- nvinfo : EIATTR_PARAM_CBANK
	.align		4
        /*0050*/ 	.byte	0x04, 0x0a
        /*0052*/ 	.short	(.L_45 - .L_44)
	.align		4
.L_44:
        /*0054*/ 	.word	index@(.nv.constant0._Z12InitializeAsPdi)
        /*0058*/ 	.short	0x0380
        /*005a*/ 	.short	0x000c


	//----- nvinfo : EIATTR_SW_WAR
	.align		4
.L_45:
        /*005c*/ 	.byte	0x04, 0x36
        /*005e*/ 	.short	(.L_47 - .L_46)
.L_46:
        /*0060*/ 	.word	0x00000008
.L_47:


//--------------------- .nv.info._Z15Paralled_kernelPdPiii --------------------------
	.section	.nv.info._Z15Paralled_kernelPdPiii,"",@"SHT_CUDA_INFO"
	.sectionflags	@""
	.align	4


	//----- nvinfo : EIATTR_CUDA_API_VERSION
	.align		4
        /*0000*/ 	.byte	0x04, 0x37
        /*0002*/ 	.short	(.L_49 - .L_48)
.L_48:
        /*0004*/ 	.word	0x00000082


	//----- nvinfo : EIATTR_KPARAM_INFO
	.align		4
.L_49:
        /*0008*/ 	.byte	0x04, 0x17
        /*000a*/ 	.short	(.L_51 - .L_50)
.L_50:
        /*000c*/ 	.word	0x00000000
        /*0010*/ 	.short	0x0003
        /*0012*/ 	.short	0x0014
        /*0014*/ 	.byte	0x00, 0xf0, 0x11, 0x00


	//----- nvinfo : EIATTR_KPARAM_INFO
	.align		4
.L_51:
        /*0018*/ 	.byte	0x04, 0x17
        /*001a*/ 	.short	(.L_53 - .L_52)
.L_52:
        /*001c*/ 	.word	0x00000000
        /*0020*/ 	.short	0x0002
        /*0022*/ 	.short	0x0010
        /*0024*/ 	.byte	0x00, 0xf0, 0x11, 0x00


	//----- nvinfo : EIATTR_KPARAM_INFO
	.align		4
.L_53:
        /*0028*/ 	.byte	0x04, 0x17
        /*002a*/ 	.short	(.L_55 - .L_54)
.L_54:
        /*002c*/ 	.word	0x00000000
        /*0030*/ 	.short	0x0001
        /*0032*/ 	.short	0x0008
        /*0034*/ 	.byte	0x00, 0xf5, 0x21, 0x00


	//----- nvinfo : EIATTR_KPARAM_INFO
	.align		4
.L_55:
        /*0038*/ 	.byte	0x04, 0x17
        /*003a*/ 	.short	(.L_57 - .L_56)
.L_56:
        /*003c*/ 	.word	0x00000000
        /*0040*/ 	.short	0x0000
        /*0042*/ 	.short	0x0000
        /*0044*/ 	.byte	0x00, 0xf5, 0x21, 0x00


	//----- nvinfo : EIATTR_SPARSE_MMA_MASK
	.align		4
.L_57:
        /*0048*/ 	.byte	0x03, 0x50
        /*004a*/ 	.short	0x0000


	//----- nvinfo : EIATTR_MAXREG_COUNT
	.align		4
        /*004c*/ 	.byte	0x03, 0x1b
        /*004e*/ 	.short	0x00ff


	//----- nvinfo : EIATTR_NUM_BARRIERS
	.align		4
        /*0050*/ 	.byte	0x02, 0x4c
        /*0052*/ 	.byte	0x01
	.zero		1


	//----- nvinfo : EIATTR_MERCURY_ISA_VERSION
	.align		4
        /*0054*/ 	.byte	0x03, 0x5f
        /*0056*/ 	.short	0x0101


	//----- nvinfo : EIATTR_VRC_CTA_INIT_COUNT
	.align		4
        /*0058*/ 	.byte	0x02, 0x4a
	.zero		1
	.zero		1


	//----- nvinfo : EIATTR_EXIT_INSTR_OFFSETS
	.align		4
        /*005c*/ 	.byte	0x04, 0x1c
        /*005e*/ 	.short	(.L_59 - .L_58)


	//   ....[0]....
.L_58:
        /*0060*/ 	.word	0x000003b0


	//----- nvinfo : EIATTR_CRS_STACK_SIZE
	.align		4
.L_59:
        /*0064*/ 	.byte	0x04, 0x1e
        /*0066*/ 	.short	(.L_61 - .L_60)
.L_60:
        /*0068*/ 	.word	0x00000000


	//----- nvinfo : EIATTR_CBANK_PARAM_SIZE
	.align		4
.L_61:
        /*006c*/ 	.byte	0x03, 0x19
        /*006e*/ 	.short	0x0018


	//----- nvinfo : EIATTR_PARAM_CBANK
	.align		4
        /*0070*/ 	.byte	0x04, 0x0a
        /*0072*/ 	.short	(.L_63 - .L_62)
	.align		4
.L_62:
        /*0074*/ 	.word	index@(.nv.constant0._Z15Paralled_kernelPdPiii)
        /*0078*/ 	.short	0x0380
        /*007a*/ 	.short	0x0018


	//----- nvinfo : EIATTR_SW_WAR
	.align		4
.L_63:
        /*007c*/ 	.byte	0x04, 0x36
        /*007e*/ 	.short	(.L_65 - .L_64)
.L_64:
        /*0080*/ 	.word	0x00000008
.L_65:


//--------------------- .nv.callgraph             --------------------------
	.section	.nv.callgraph,"",@"SHT_CUDA_CALLGRAPH"
	.align	4
	.sectionentsize	8
	.align		4
        /*0000*/ 	.word	0x00000000
	.align		4
        /*0004*/ 	.word	0xffffffff
	.align		4
        /*0008*/ 	.word	0x00000000
	.align		4
        /*000c*/ 	.word	0xfffffffe
	.align		4
        /*0010*/ 	.word	0x00000000
	.align		4
        /*0014*/ 	.word	0xfffffffd
	.align		4
        /*0018*/ 	.word	0x00000000
	.align		4
        /*001c*/ 	.word	0xfffffffc


//--------------------- .text._Z23Initialize_Minij_matrixPii --------------------------
	.section	.text._Z23Initialize_Minij_matrixPii,"ax",@progbits
	.align	128
        .global         _Z23Initialize_Minij_matrixPii
        .type           _Z23Initialize_Minij_matrixPii,@function
        .size           _Z23Initialize_Minij_matrixPii,(.L_x_22 - _Z23Initialize_Minij_matrixPii)
        .other          _Z23Initialize_Minij_matrixPii,@"STO_CUDA_ENTRY STV_DEFAULT"
_Z23Initialize_Minij_matrixPii:
.text._Z23Initialize_Minij_matrixPii:
[----:B------:R-:W-:Y:S01]  /*0000*/  LDC R1, c[0x0][0x37c] ;  /* 0x0000df00ff017b82 */ /* 0x000fe20000000800 */
[----:B------:R-:W0:Y:S01]  /*0010*/  S2R R0, SR_CTAID.Y ;  /* 0x0000000000007919 */ /* 0x000e220000002600 */
[----:B------:R-:W0:Y:S06]  /*0020*/  LDCU UR6, c[0x0][0x364] ;  /* 0x00006c80ff0677ac */ /* 0x000e2c0008000800 */
[----:B------:R-:W1:Y:S01]  /*0030*/  LDC.64 R2, c[0x0][0x380] ;  /* 0x0000e000ff027b82 */ /* 0x000e620000000a00 */
[----:B------:R-:W0:Y:S01]  /*0040*/  S2R R5, SR_TID.Y ;  /* 0x0000000000057919 */ /* 0x000e220000002200 */
[----:B------:R-:W2:Y:S01]  /*0050*/  LDCU UR7, c[0x0][0x360] ;  /* 0x00006c00ff0777ac */ /* 0x000ea20008000800 */
[----:B------:R-:W2:Y:S01]  /*0060*/  S2R R4, SR_CTAID.X ;  /* 0x0000000000047919 */ /* 0x000ea20000002500 */
[----:B------:R-:W3:Y:S01]  /*0070*/  LDCU UR8, c[0x0][0x388] ;  /* 0x00007100ff0877ac */ /* 0x000ee20008000800 */
[----:B------:R-:W2:Y:S01]  /*0080*/  S2R R7, SR_TID.X ;  /* 0x0000000000077919 */ /* 0x000ea20000002100 */
[----:B------:R-:W4:Y:S01]  /*0090*/  LDCU.64 UR4, c[0x0][0x358] ;  /* 0x00006b00ff0477ac */ /* 0x000f220008000a00 */
[----:B0-----:R-:W-:-:S02]  /*00a0*/  IMAD R0, R0, UR6, R5 ;  /* 0x0000000600007c24 */ /* 0x001fc4000f8e0205 */
[----:B--2---:R-:W-:-:S04]  /*00b0*/  IMAD R5, R4, UR7, R7 ;  /* 0x0000000704057c24 */ /* 0x004fc8000f8e0207 */
[C---:B---3--:R-:W-:Y:S01]  /*00c0*/  IMAD R7, R0.reuse, UR8, R5 ;  /* 0x0000000800077c24 */ /* 0x048fe2000f8e0205 */
[----:B------:R-:W-:-:S03]  /*00d0*/  VIMNMX R5, PT, PT, R0, R5, PT ;  /* 0x0000000500057248 */ /* 0x000fc60003fe0100 */
[----:B-1----:R-:W-:-:S05]  /*00e0*/  IMAD.WIDE R2, R7, 0x4, R2 ;  /* 0x0000000407027825 */ /* 0x002fca00078e0202 */
[----:B----4-:R-:W-:Y:S01]  /*00f0*/  STG.E desc[UR4][R2.64], R5 ;  /* 0x0000000502007986 */ /* 0x010fe2000c101904 */
[----:B------:R-:W-:Y:S06]  /*0100*/  BAR.SYNC.DEFER_BLOCKING 0x0 ;  /* 0x0000000000007b1d */ /* 0x000fec0000010000 */
[----:B------:R-:W-:Y:S05]  /*0110*/  EXIT ;  /* 0x000000000000794d */ /* 0x000fea0003800000 */
.L_x_0:
[----:B------:R-:W-:-:S00]  /*0120*/  BRA `(.L_x_0) ;  /* 0xfffffffc00fc7947 */ /* 0x000fc0000383ffff */
[----:B------:R-:W-:-:S00]  /*0130*/  NOP ;  /* 0x0000000000007918 */ /* 0x000fc00000000000 */
        /* <DEDUP_REMOVED lines=12> */
.L_x_22:


//--------------------- .text._Z12InitializeAsPdi --------------------------
	.section	.text._Z12InitializeAsPdi,"ax",@progbits
	.align	128
        .global         _Z12InitializeAsPdi
        .type           _Z12InitializeAsPdi,@function
        .size           _Z12InitializeAsPdi,(.L_x_20 - _Z12InitializeAsPdi)
        .other          _Z12InitializeAsPdi,@"STO_CUDA_ENTRY STV_DEFAULT"
_Z12InitializeAsPdi:
.text._Z12InitializeAsPdi:
[----:B------:R-:W-:Y:S01]  /*0000*/  LDC R1, c[0x0][0x37c] ;  /* 0x0000df00ff017b82 */ /* 0x000fe20000000800 */
[----:B------:R-:W0:Y:S01]  /*0010*/  S2R R0, SR_CTAID.Y ;  /* 0x0000000000007919 */ /* 0x000e220000002600 */
[----:B------:R-:W0:Y:S01]  /*0020*/  LDCU UR4, c[0x0][0x364] ;  /* 0x00006c80ff0477ac */ /* 0x000e220008000800 */
[----:B------:R-:W-:Y:S01]  /*0030*/  BSSY.RECONVERGENT B0, `(.L_x_1) ;  /* 0x000002b000007945 */ /* 0x000fe20003800200 */
[----:B------:R-:W0:Y:S01]  /*0040*/  S2R R3, SR_TID.Y ;  /* 0x0000000000037919 */ /* 0x000e220000002200 */
[----:B------:R-:W1:Y:S01]  /*0050*/  LDCU UR5, c[0x0][0x360] ;  /* 0x00006c00ff0577ac */ /* 0x000e620008000800 */
[----:B------:R-:W1:Y:S01]  /*0060*/  S2R R2, SR_CTAID.X ;  /* 0x0000000000027919 */ /* 0x000e620000002500 */
[----:B------:R-:W2:Y:S01]  /*0070*/  LDCU UR6, c[0x0][0x388] ;  /* 0x00007100ff0677ac */ /* 0x000ea20008000800 */
[----:B------:R-:W1:Y:S01]  /*0080*/  S2R R5, SR_TID.X ;  /* 0x0000000000057919 */ /* 0x000e620000002100 */
[----:B0-----:R-:W-:-:S05]  /*0090*/  IMAD R0, R0, UR4, R3 ;  /* 0x0000000400007c24 */ /* 0x001fca000f8e0203 */
[----:B------:R-:W-:Y:S01]  /*00a0*/  ISETP.NE.AND P0, PT, R0, RZ, PT ;  /* 0x000000ff0000720c */ /* 0x000fe20003f05270 */
[----:B-1----:R-:W-:-:S05]  /*00b0*/  IMAD R3, R2, UR5, R5 ;  /* 0x0000000502037c24 */ /* 0x002fca000f8e0205 */
[----:B------:R-:W-:Y:S01]  /*00c0*/  ISETP.NE.OR P0, PT, R3, RZ, !P0 ;  /* 0x000000ff0300720c */ /* 0x000fe20004705670 */
[----:B--2---:R-:W-:-:S12]  /*00d0*/  IMAD R3, R0, UR6, R3 ;  /* 0x0000000600037c24 */ /* 0x004fd8000f8e0203 */
[----:B------:R-:W-:Y:S05]  /*00e0*/  @P0 BRA `(.L_x_2) ;  /* 0x00000000007c0947 */ /* 0x000fea0003800000 */
[----:B------:R-:W0:Y:S08]  /*00f0*/  LDC.64 R16, c[0x0][0x358] ;  /* 0x0000d600ff107b82 */ /* 0x000e300000000a00 */
[----:B------:R-:W1:Y:S08]  /*0100*/  LDC.64 R6, c[0x0][0x380] ;  /* 0x0000e000ff067b82 */ /* 0x000e700000000a00 */
[----:B------:R-:W2:Y:S01]  /*0110*/  LDC.64 R4, c[0x0][0x380] ;  /* 0x0000e000ff047b82 */ /* 0x000ea20000000a00 */
[----:B0-----:R-:W-:-:S02]  /*0120*/  R2UR UR4, R16 ;  /* 0x00000000100472ca */ /* 0x001fc400000e0000 */
[----:B------:R-:W-:-:S13]  /*0130*/  R2UR UR5, R17 ;  /* 0x00000000110572ca */ /* 0x000fda00000e0000 */
[----:B-1----:R-:W3:Y:S01]  /*0140*/  LDG.E.64 R6, desc[UR4][R6.64] ;  /* 0x0000000406067981 */ /* 0x002ee2000c1e1b00 */
[----:B--2---:R-:W-:-:S05]  /*0150*/  IMAD.WIDE R4, R3, 0x8, R4 ;  /* 0x0000000803047825 */ /* 0x004fca00078e0204 */
[----:B------:R-:W2:Y:S01]  /*0160*/  LDG.E.64 R8, desc[UR4][R4.64] ;  /* 0x0000000404087981 */ /* 0x000ea2000c1e1b00 */
[----:B------:R-:W-:Y:S01]  /*0170*/  IMAD.MOV.U32 R2, RZ, RZ, 0x1 ;  /* 0x00000001ff027424 */ /* 0x000fe200078e00ff */
[----:B------:R-:W-:Y:S01]  /*0180*/  BSSY.RECONVERGENT B1, `(.L_x_3) ;  /* 0x0000012000017945 */ /* 0x000fe20003800200 */
[----:B---3--:R-:W0:Y:S01]  /*0190*/  MUFU.RCP64H R3, R7 ;  /* 0x0000000700037308 */ /* 0x008e220000001800 */
[----:B--2---:R-:W-:-:S03]  /*01a0*/  FSETP.GEU.AND P1, PT, |R9|, 6.5827683646048100446e-37, PT ;  /* 0x036000000900780b */ /* 0x004fc60003f2e200 */
[----:B0-----:R-:W-:-:S08]  /*01b0*/  DFMA R10, -R6, R2, 1 ;  /* 0x3ff00000060a742b */ /* 0x001fd00000000102 */
[----:B------:R-:W-:-:S08]  /*01c0*/  DFMA R10, R10, R10, R10 ;  /* 0x0000000a0a0a722b */ /* 0x000fd0000000000a */
[----:B------:R-:W-:-:S08]  /*01d0*/  DFMA R10, R2, R10, R2 ;  /* 0x0000000a020a722b */ /* 0x000fd00000000002 */
[----:B------:R-:W-:-:S08]  /*01e0*/  DFMA R2, -R6, R10, 1 ;  /* 0x3ff000000602742b */ /* 0x000fd0000000010a */
[----:B------:R-:W-:-:S08]  /*01f0*/  DFMA R2, R10, R2, R10 ;  /* 0x000000020a02722b */ /* 0x000fd0000000000a */
[----:B------:R-:W-:-:S08]  /*0200*/  DMUL R10, R8, R2 ;  /* 0x00000002080a7228 */ /* 0x000fd00000000000 */
[----:B------:R-:W-:-:S08]  /*0210*/  DFMA R12, -R6, R10, R8 ;  /* 0x0000000a060c722b */ /* 0x000fd00000000108 */
[----:B------:R-:W-:-:S10]  /*0220*/  DFMA R2, R2, R12, R10 ;  /* 0x0000000c0202722b */ /* 0x000fd4000000000a */
[----:B------:R-:W-:-:S05]  /*0230*/  FFMA R0, RZ, R7, R3 ;  /* 0x00000007ff007223 */ /* 0x000fca0000000003 */
[----:B------:R-:W-:-:S13]  /*0240*/  FSETP.GT.AND P0, PT, |R0|, 1.469367938527859385e-39, PT ;  /* 0x001000000000780b */ /* 0x000fda0003f04200 */
[----:B------:R-:W-:Y:S05]  /*0250*/  @P0 BRA P1, `(.L_x_4) ;  /* 0x0000000000100947 */ /* 0x000fea0000800000 */
[----:B------:R-:W-:-:S07]  /*0260*/  MOV R0, 0x280 ;  /* 0x0000028000007802 */ /* 0x000fce0000000f00 */
[----:B------:R-:W-:Y:S05]  /*0270*/  CALL.REL.NOINC `($__internal_0_$__cuda_sm20_div_rn_f64_full) ;  /* 0x0000000000247944 */ /* 0x000fea0003c00000 */
[----:B------:R-:W-:Y:S02]  /*0280*/  IMAD.MOV.U32 R2, RZ, RZ, R12 ;  /* 0x000000ffff027224 */ /* 0x000fe400078e000c */
[----:B------:R-:W-:-:S07]  /*0290*/  IMAD.MOV.U32 R3, RZ, RZ, R13 ;  /* 0x000000ffff037224 */ /* 0x000fce00078e000d */
.L_x_4:
[----:B------:R-:W-:Y:S05]  /*02a0*/  BSYNC.RECONVERGENT B1 ;  /* 0x0000000000017941 */ /* 0x000fea0003800200 */
.L_x_3:
[----:B------:R-:W-:Y:S02]  /*02b0*/  R2UR UR4, R16 ;  /* 0x00000000100472ca */ /* 0x000fe400000e0000 */
[----:B------:R-:W-:-:S13]  /*02c0*/  R2UR UR5, R17 ;  /* 0x00000000110572ca */ /* 0x000fda00000e0000 */
[----:B------:R0:W-:Y:S02]  /*02d0*/  STG.E.64 desc[UR4][R4.64], R2 ;  /* 0x0000000204007986 */ /* 0x0001e4000c101b04 */
.L_x_2:
[----:B------:R-:W-:Y:S05]  /*02e0*/  BSYNC.RECONVERGENT B0 ;  /* 0x0000000000007941 */ /* 0x000fea0003800200 */
.L_x_1:
[----:B------:R-:W-:Y:S06]  /*02f0*/  BAR.SYNC.DEFER_BLOCKING 0x0 ;  /* 0x0000000000007b1d */ /* 0x000fec0000010000 */
[----:B------:R-:W-:Y:S05]  /*0300*/  EXIT ;  /* 0x000000000000794d */ /* 0x000fea0003800000 */
        .weak           $__internal_0_$__cuda_sm20_div_rn_f64_full
        .type           $__internal_0_$__cuda_sm20_div_rn_f64_full,@function
        .size           $__internal_0_$__cuda_sm20_div_rn_f64_full,(.L_x_20 - $__internal_0_$__cuda_sm20_div_rn_f64_full)
$__internal_0_$__cuda_sm20_div_rn_f64_full:
[C---:B------:R-:W-:Y:S01]  /*0310*/  FSETP.GEU.AND P0, PT, |R7|.reuse, 1.469367938527859385e-39, PT ;  /* 0x001000000700780b */ /* 0x040fe20003f0e200 */
[----:B------:R-:W-:Y:S01]  /*0320*/  IMAD.MOV.U32 R10, RZ, RZ, 0x1 ;  /* 0x00000001ff0a7424 */ /* 0x000fe200078e00ff */
[----:B------:R-:W-:Y:S01]  /*0330*/  LOP3.LUT R2, R7, 0x800fffff, RZ, 0xc0, !PT ;  /* 0x800fffff07027812 */ /* 0x000fe200078ec0ff */
[----:B------:R-:W-:Y:S01]  /*0340*/  BSSY.RECONVERGENT B2, `(.L_x_5) ;  /* 0x0000055000027945 */ /* 0x000fe20003800200 */
[C---:B------:R-:W-:Y:S02]  /*0350*/  FSETP.GEU.AND P2, PT, |R9|.reuse, 1.469367938527859385e-39, PT ;  /* 0x001000000900780b */ /* 0x040fe40003f4e200 */
[----:B------:R-:W-:Y:S01]  /*0360*/  LOP3.LUT R3, R2, 0x3ff00000, RZ, 0xfc, !PT ;  /* 0x3ff0000002037812 */ /* 0x000fe200078efcff */
[----:B------:R-:W-:Y:S01]  /*0370*/  IMAD.MOV.U32 R2, RZ, RZ, R6 ;  /* 0x000000ffff027224 */ /* 0x000fe200078e0006 */
[----:B------:R-:W-:-:S05]  /*0380*/  LOP3.LUT R12, R9, 0x7ff00000, RZ, 0xc0, !PT ;  /* 0x7ff00000090c7812 */ /* 0x000fca00078ec0ff */
[----:B------:R-:W-:-:S04]  /*0390*/  @!P0 DMUL R2, R6, 8.98846567431157953865e+307 ;  /* 0x7fe0000006028828 */ /* 0x000fc80000000000 */
[----:B------:R-:W-:Y:S01]  /*03a0*/  @!P2 LOP3.LUT R13, R7, 0x7ff00000, RZ, 0xc0, !PT ;  /* 0x7ff00000070da812 */ /* 0x000fe200078ec0ff */
[----:B------:R-:W-:Y:S01]  /*03b0*/  @!P2 IMAD.MOV.U32 R20, RZ, RZ, RZ ;  /* 0x000000ffff14a224 */ /* 0x000fe200078e00ff */
[----:B------:R-:W0:Y:S02]  /*03c0*/  MUFU.RCP64H R11, R3 ;  /* 0x00000003000b7308 */ /* 0x000e240000001800 */
[----:B------:R-:W-:Y:S01]  /*03d0*/  @!P2 ISETP.GE.U32.AND P3, PT, R12, R13, PT ;  /* 0x0000000d0c00a20c */ /* 0x000fe20003f66070 */
[----:B------:R-:W-:-:S05]  /*03e0*/  IMAD.MOV.U32 R13, RZ, RZ, 0x1ca00000 ;  /* 0x1ca00000ff0d7424 */ /* 0x000fca00078e00ff */
[----:B------:R-:W-:-:S04]  /*03f0*/  @!P2 SEL R21, R13, 0x63400000, !P3 ;  /* 0x634000000d15a807 */ /* 0x000fc80005800000 */
[----:B------:R-:W-:-:S04]  /*0400*/  @!P2 LOP3.LUT R21, R21, 0x80000000, R9, 0xf8, !PT ;  /* 0x800000001515a812 */ /* 0x000fc800078ef809 */
[----:B------:R-:W-:Y:S01]  /*0410*/  @!P2 LOP3.LUT R21, R21, 0x100000, RZ, 0xfc, !PT ;  /* 0x001000001515a812 */ /* 0x000fe200078efcff */
[----:B0-----:R-:W-:-:S08]  /*0420*/  DFMA R14, R10, -R2, 1 ;  /* 0x3ff000000a0e742b */ /* 0x001fd00000000802 */
[----:B------:R-:W-:Y:S01]  /*0430*/  DFMA R18, R14, R14, R14 ;  /* 0x0000000e0e12722b */ /* 0x000fe2000000000e */
[----:B------:R-:W-:-:S04]  /*0440*/  LOP3.LUT R15, R7, 0x7ff00000, RZ, 0xc0, !PT ;  /* 0x7ff00000070f7812 */ /* 0x000fc800078ec0ff */
[----:B------:R-:W-:-:S03]  /*0450*/  ISETP.GE.U32.AND P1, PT, R12, R15, PT ;  /* 0x0000000f0c00720c */ /* 0x000fc60003f26070 */
[----:B------:R-:W-:Y:S01]  /*0460*/  DFMA R18, R10, R18, R10 ;  /* 0x000000120a12722b */ /* 0x000fe2000000000a */
[----:B------:R-:W-:Y:S01]  /*0470*/  SEL R11, R13, 0x63400000, !P1 ;  /* 0x634000000d0b7807 */ /* 0x000fe20004800000 */
[----:B------:R-:W-:-:S03]  /*0480*/  IMAD.MOV.U32 R10, RZ, RZ, R8 ;  /* 0x000000ffff0a7224 */ /* 0x000fc600078e0008 */
[----:B------:R-:W-:-:S03]  /*0490*/  LOP3.LUT R11, R11, 0x800fffff, R9, 0xf8, !PT ;  /* 0x800fffff0b0b7812 */ /* 0x000fc600078ef809 */
[----:B------:R-:W-:-:S03]  /*04a0*/  DFMA R22, R18, -R2, 1 ;  /* 0x3ff000001216742b */ /* 0x000fc60000000802 */
[----:B------:R-:W-:-:S05]  /*04b0*/  @!P2 DFMA R10, R10, 2, -R20 ;  /* 0x400000000a0aa82b */ /* 0x000fca0000000814 */
[----:B------:R-:W-:Y:S01]  /*04c0*/  DFMA R18, R18, R22, R18 ;  /* 0x000000161212722b */ /* 0x000fe20000000012 */
[----:B------:R-:W-:Y:S02]  /*04d0*/  IMAD.MOV.U32 R22, RZ, RZ, R12 ;  /* 0x000000ffff167224 */ /* 0x000fe400078e000c */
[----:B------:R-:W-:Y:S01]  /*04e0*/  IMAD.MOV.U32 R23, RZ, RZ, R15 ;  /* 0x000000ffff177224 */ /* 0x000fe200078e000f */
[----:B------:R-:W-:Y:S02]  /*04f0*/  @!P0 LOP3.LUT R23, R3, 0x7ff00000, RZ, 0xc0, !PT ;  /* 0x7ff0000003178812 */ /* 0x000fe400078ec0ff */
[----:B------:R-:W-:Y:S02]  /*0500*/  @!P2 LOP3.LUT R22, R11, 0x7ff00000, RZ, 0xc0, !PT ;  /* 0x7ff000000b16a812 */ /* 0x000fe400078ec0ff */
[----:B------:R-:W-:Y:S01]  /*0510*/  DMUL R20, R18, R10 ;  /* 0x0000000a12147228 */ /* 0x000fe20000000000 */
[----:B------:R-:W-:Y:S02]  /*0520*/  VIADD R25, R23, 0xffffffff ;  /* 0xffffffff17197836 */ /* 0x000fe40000000000 */
[----:B------:R-:W-:-:S05]  /*0530*/  VIADD R24, R22, 0xffffffff ;  /* 0xffffffff16187836 */ /* 0x000fca0000000000 */
[----:B------:R-:W-:Y:S01]  /*0540*/  DFMA R14, R20, -R2, R10 ;  /* 0x80000002140e722b */ /* 0x000fe2000000000a */
[----:B------:R-:W-:-:S04]  /*0550*/  ISETP.GT.U32.AND P0, PT, R24, 0x7feffffe, PT ;  /* 0x7feffffe1800780c */ /* 0x000fc80003f04070 */
[----:B------:R-:W-:-:S03]  /*0560*/  ISETP.GT.U32.OR P0, PT, R25, 0x7feffffe, P0 ;  /* 0x7feffffe1900780c */ /* 0x000fc60000704470 */
[----:B------:R-:W-:-:S10]  /*0570*/  DFMA R14, R18, R14, R20 ;  /* 0x0000000e120e722b */ /* 0x000fd40000000014 */
[----:B------:R-:W-:Y:S05]  /*0580*/  @P0 BRA `(.L_x_6) ;  /* 0x00000000006c0947 */ /* 0x000fea0003800000 */
[----:B------:R-:W-:-:S04]  /*0590*/  LOP3.LUT R9, R7, 0x7ff00000, RZ, 0xc0, !PT ;  /* 0x7ff0000007097812 */ /* 0x000fc800078ec0ff */
[CC--:B------:R-:W-:Y:S02]  /*05a0*/  VIADDMNMX R8, R12.reuse, -R9.reuse, 0xb9600000, !PT ;  /* 0xb96000000c087446 */ /* 0x0c0fe40007800909 */
[----:B------:R-:W-:Y:S02]  /*05b0*/  ISETP.GE.U32.AND P0, PT, R12, R9, PT ;  /* 0x000000090c00720c */ /* 0x000fe40003f06070 */
[----:B------:R-:W-:Y:S02]  /*05c0*/  VIMNMX R8, PT, PT, R8, 0x46a00000, PT ;  /* 0x46a0000008087848 */ /* 0x000fe40003fe0100 */
[----:B------:R-:W-:-:S05]  /*05d0*/  SEL R13, R13, 0x63400000, !P0 ;  /* 0x634000000d0d7807 */ /* 0x000fca0004000000 */
[----:B------:R-:W-:Y:S02]  /*05e0*/  IMAD.IADD R18, R8, 0x1, -R13 ;  /* 0x0000000108127824 */ /* 0x000fe400078e0a0d */
[----:B------:R-:W-:Y:S02]  /*05f0*/  IMAD.MOV.U32 R8, RZ, RZ, RZ ;  /* 0x000000ffff087224 */ /* 0x000fe400078e00ff */
[----:B------:R-:W-:-:S06]  /*0600*/  VIADD R9, R18, 0x7fe00000 ;  /* 0x7fe0000012097836 */ /* 0x000fcc0000000000 */
[----:B------:R-:W-:-:S10]  /*0610*/  DMUL R12, R14, R8 ;  /* 0x000000080e0c7228 */ /* 0x000fd40000000000 */
[----:B------:R-:W-:-:S13]  /*0620*/  FSETP.GTU.AND P0, PT, |R13|, 1.469367938527859385e-39, PT ;  /* 0x001000000d00780b */ /* 0x000fda0003f0c200 */
[----:B------:R-:W-:Y:S05]  /*0630*/  @P0 BRA `(.L_x_7) ;  /* 0x0000000000940947 */ /* 0x000fea0003800000 */
[----:B------:R-:W-:Y:S01]  /*0640*/  DFMA R2, R14, -R2, R10 ;  /* 0x800000020e02722b */ /* 0x000fe2000000000a */
[----:B------:R-:W-:-:S09]  /*0650*/  IMAD.MOV.U32 R8, RZ, RZ, RZ ;  /* 0x000000ffff087224 */ /* 0x000fd200078e00ff */
[C---:B------:R-:W-:Y:S02]  /*0660*/  FSETP.NEU.AND P0, PT, R3.reuse, RZ, PT ;  /* 0x000000ff0300720b */ /* 0x040fe40003f0d000 */
[----:B------:R-:W-:-:S04]  /*0670*/  LOP3.LUT R7, R3, 0x80000000, R7, 0x48, !PT ;  /* 0x8000000003077812 */ /* 0x000fc800078e4807 */
[----:B------:R-:W-:-:S07]  /*0680*/  LOP3.LUT R9, R7, R9, RZ, 0xfc, !PT ;  /* 0x0000000907097212 */ /* 0x000fce00078efcff */
[----:B------:R-:W-:Y:S05]  /*0690*/  @!P0 BRA `(.L_x_7) ;  /* 0x00000000007c8947 */ /* 0x000fea0003800000 */
[----:B------:R-:W-:Y:S01]  /*06a0*/  IMAD.MOV R3, RZ, RZ, -R18 ;  /* 0x000000ffff037224 */ /* 0x000fe200078e0a12 */
[----:B------:R-:W-:Y:S01]  /*06b0*/  DMUL.RP R8, R14, R8 ;  /* 0x000000080e087228 */ /* 0x000fe20000008000 */
[----:B------:R-:W-:-:S06]  /*06c0*/  IMAD.MOV.U32 R2, RZ, RZ, RZ ;  /* 0x000000ffff027224 */ /* 0x000fcc00078e00ff */
[----:B------:R-:W-:-:S03]  /*06d0*/  DFMA R2, R12, -R2, R14 ;  /* 0x800000020c02722b */ /* 0x000fc6000000000e */
[----:B------:R-:W-:-:S03]  /*06e0*/  LOP3.LUT R7, R9, R7, RZ, 0x3c, !PT ;  /* 0x0000000709077212 */ /* 0x000fc600078e3cff */
[----:B------:R-:W-:-:S04]  /*06f0*/  IADD3 R2, PT, PT, -R18, -0x43300000, RZ ;  /* 0xbcd0000012027810 */ /* 0x000fc80007ffe1ff */
[----:B------:R-:W-:-:S04]  /*0700*/  FSETP.NEU.AND P0, PT, |R3|, R2, PT ;  /* 0x000000020300720b */ /* 0x000fc80003f0d200 */
[----:B------:R-:W-:Y:S02]  /*0710*/  FSEL R12, R8, R12, !P0 ;  /* 0x0000000c080c7208 */ /* 0x000fe40004000000 */
[----:B------:R-:W-:Y:S01]  /*0720*/  FSEL R13, R7, R13, !P0 ;  /* 0x0000000d070d7208 */ /* 0x000fe20004000000 */
[----:B------:R-:W-:Y:S06]  /*0730*/  BRA `(.L_x_7) ;  /* 0x0000000000547947 */ /* 0x000fec0003800000 */
.L_x_6:
[----:B------:R-:W-:-:S14]  /*0740*/  DSETP.NAN.AND P0, PT, R8, R8, PT ;  /* 0x000000080800722a */ /* 0x000fdc0003f08000 */
[----:B------:R-:W-:Y:S05]  /*0750*/  @P0 BRA `(.L_x_8) ;  /* 0x0000000000440947 */ /* 0x000fea0003800000 */
[----:B------:R-:W-:-:S14]  /*0760*/  DSETP.NAN.AND P0, PT, R6, R6, PT ;  /* 0x000000060600722a */ /* 0x000fdc0003f08000 */
[----:B------:R-:W-:Y:S05]  /*0770*/  @P0 BRA `(.L_x_9) ;  /* 0x0000000000300947 */ /* 0x000fea0003800000 */
[----:B------:R-:W-:Y:S01]  /*0780*/  ISETP.NE.AND P0, PT, R22, R23, PT ;  /* 0x000000171600720c */ /* 0x000fe20003f05270 */
[----:B------:R-:W-:Y:S02]  /*0790*/  IMAD.MOV.U32 R12, RZ, RZ, 0x0 ;  /* 0x00000000ff0c7424 */ /* 0x000fe400078e00ff */
[----:B------:R-:W-:-:S10]  /*07a0*/  IMAD.MOV.U32 R13, RZ, RZ, -0x80000 ;  /* 0xfff80000ff0d7424 */ /* 0x000fd400078e00ff */
[----:B------:R-:W-:Y:S05]  /*07b0*/  @!P0 BRA `(.L_x_7) ;  /* 0x0000000000348947 */ /* 0x000fea0003800000 */
[----:B------:R-:W-:Y:S02]  /*07c0*/  ISETP.NE.AND P0, PT, R22, 0x7ff00000, PT ;  /* 0x7ff000001600780c */ /* 0x000fe40003f05270 */
[----:B------:R-:W-:Y:S02]  /*07d0*/  LOP3.LUT R13, R9, 0x80000000, R7, 0x48, !PT ;  /* 0x80000000090d7812 */ /* 0x000fe400078e4807 */
[----:B------:R-:W-:-:S13]  /*07e0*/  ISETP.EQ.OR P0, PT, R23, RZ, !P0 ;  /* 0x000000ff1700720c */ /* 0x000fda0004702670 */
[----:B------:R-:W-:Y:S01]  /*07f0*/  @P0 LOP3.LUT R2, R13, 0x7ff00000, RZ, 0xfc, !PT ;  /* 0x7ff000000d020812 */ /* 0x000fe200078efcff */
[----:B------:R-:W-:Y:S02]  /*0800*/  @!P0 IMAD.MOV.U32 R12, RZ, RZ, RZ ;  /* 0x000000ffff0c8224 */ /* 0x000fe400078e00ff */
[----:B------:R-:W-:Y:S02]  /*0810*/  @P0 IMAD.MOV.U32 R12, RZ, RZ, RZ ;  /* 0x000000ffff0c0224 */ /* 0x000fe400078e00ff */
[----:B------:R-:W-:Y:S01]  /*0820*/  @P0 IMAD.MOV.U32 R13, RZ, RZ, R2 ;  /* 0x000000ffff0d0224 */ /* 0x000fe200078e0002 */
[----:B------:R-:W-:Y:S06]  /*0830*/  BRA `(.L_x_7) ;  /* 0x0000000000147947 */ /* 0x000fec0003800000 */
.L_x_9:
[----:B------:R-:W-:Y:S01]  /*0840*/  LOP3.LUT R13, R7, 0x80000, RZ, 0xfc, !PT ;  /* 0x00080000070d7812 */ /* 0x000fe200078efcff */
[----:B------:R-:W-:Y:S01]  /*0850*/  IMAD.MOV.U32 R12, RZ, RZ, R6 ;  /* 0x000000ffff0c7224 */ /* 0x000fe200078e0006 */
[----:B------:R-:W-:Y:S06]  /*0860*/  BRA `(.L_x_7) ;  /* 0x0000000000087947 */ /* 0x000fec0003800000 */
.L_x_8:
[----:B------:R-:W-:Y:S01]  /*0870*/  LOP3.LUT R13, R9, 0x80000, RZ, 0xfc, !PT ;  /* 0x00080000090d7812 */ /* 0x000fe200078efcff */
[----:B------:R-:W-:-:S07]  /*0880*/  IMAD.MOV.U32 R12, RZ, RZ, R8 ;  /* 0x000000ffff0c7224 */ /* 0x000fce00078e0008 */
.L_x_7:
[----:B------:R-:W-:Y:S05]  /*0890*/  BSYNC.RECONVERGENT B2 ;  /* 0x0000000000027941 */ /* 0x000fea0003800200 */
.L_x_5:
[----:B------:R-:W-:Y:S02]  /*08a0*/  IMAD.MOV.U32 R2, RZ, RZ, R0 ;  /* 0x000000ffff027224 */ /* 0x000fe400078e0000 */
[----:B------:R-:W-:-:S04]  /*08b0*/  IMAD.MOV.U32 R3, RZ, RZ, 0x0 ;  /* 0x00000000ff037424 */ /* 0x000fc800078e00ff */
[----:B------:R-:W-:Y:S05]  /*08c0*/  RET.REL.NODEC R2 `(_Z12InitializeAsPdi) ;  /* 0xfffffff402cc7950 */ /* 0x000fea0003c3ffff */
.L_x_10:
        /* <DEDUP_REMOVED lines=11> */
.L_x_20:


//--------------------- .text._Z15Paralled_kernelPdPiii --------------------------
	.section	.text._Z15Paralled_kernelPdPiii,"ax",@progbits
	.align	128
        .global         _Z15Paralled_kernelPdPiii
        .type           _Z15Paralled_kernelPdPiii,@function
        .size           _Z15Paralled_kernelPdPiii,(.L_x_21 - _Z15Paralled_kernelPdPiii)
        .other          _Z15Paralled_kernelPdPiii,@"STO_CUDA_ENTRY STV_DEFAULT"
_Z15Paralled_kernelPdPiii:
.text._Z15Paralled_kernelPdPiii:
[----:B------:R-:W-:Y:S01]  /*0000*/  LDC R1, c[0x0][0x37c] ;  /* 0x0000df00ff017b82 */ /* 0x000fe20000000800 */
[----:B------:R-:W0:Y:S07]  /*0010*/  S2R R0, SR_CTAID.Y ;  /* 0x0000000000007919 */ /* 0x000e2e0000002600 */
[----:B------:R-:W1:Y:S01]  /*0020*/  LDC.64 R2, c[0x0][0x390] ;  /* 0x0000e400ff027b82 */ /* 0x000e620000000a00 */
[----:B------:R-:W0:Y:S01]  /*0030*/  LDCU UR6, c[0x0][0x364] ;  /* 0x00006c80ff0677ac */ /* 0x000e220008000800 */
[----:B------:R-:W0:Y:S01]  /*0040*/  S2R R7, SR_TID.Y ;  /* 0x0000000000077919 */ /* 0x000e220000002200 */
[----:B------:R-:W2:Y:S01]  /*0050*/  LDCU UR7, c[0x0][0x360] ;  /* 0x00006c00ff0777ac */ /* 0x000ea20008000800 */
[----:B------:R-:W2:Y:S04]  /*0060*/  S2R R14, SR_CTAID.X ;  /* 0x00000000000e7919 */ /* 0x000ea80000002500 */
[----:B------:R-:W3:Y:S01]  /*0070*/  LDC.64 R4, c[0x0][0x388] ;  /* 0x0000e200ff047b82 */ /* 0x000ee20000000a00 */
[----:B------:R-:W4:Y:S01]  /*0080*/  LDCU.64 UR4, c[0x0][0x358] ;  /* 0x00006b00ff0477ac */ /* 0x000f220008000a00 */
[----:B------:R-:W2:Y:S01]  /*0090*/  S2R R9, SR_TID.X ;  /* 0x0000000000097919 */ /* 0x000ea20000002100 */
[----:B0-----:R-:W-:-:S02]  /*00a0*/  IMAD R0, R0, UR6, R7 ;  /* 0x0000000600007c24 */ /* 0x001fc4000f8e0207 */
[----:B--2---:R-:W-:-:S04]  /*00b0*/  IMAD R14, R14, UR7, R9 ;  /* 0x000000070e0e7c24 */ /* 0x004fc8000f8e0209 */
[----:B-1----:R-:W-:-:S04]  /*00c0*/  IMAD R13, R0, R3, R14 ;  /* 0x00000003000d7224 */ /* 0x002fc800078e020e */
[----:B---3--:R-:W-:-:S06]  /*00d0*/  IMAD.WIDE R4, R13, 0x4, R4 ;  /* 0x000000040d047825 */ /* 0x008fcc00078e0204 */
[----:B----4-:R-:W2:Y:S02]  /*00e0*/  LDG.E R5, desc[UR4][R4.64] ;  /* 0x0000000404057981 */ /* 0x010ea4000c1e1900 */
[----:B--2---:R-:W-:-:S13]  /*00f0*/  ISETP.GT.AND P0, PT, R5, R2, PT ;  /* 0x000000020500720c */ /* 0x004fda0003f04270 */
[----:B------:R-:W-:Y:S05]  /*0100*/  @!P0 BRA `(.L_x_11) ;  /* 0x0000000000a08947 */ /* 0x000fea0003800000 */
[----:B------:R-:W0:Y:S01]  /*0110*/  LDC.64 R6, c[0x0][0x380] ;  /* 0x0000e000ff067b82 */ /* 0x000e220000000a00 */
[----:B------:R-:W-:Y:S02]  /*0120*/  IMAD R9, R0, R3, R2 ;  /* 0x0000000300097224 */ /* 0x000fe400078e0202 */
[----:B------:R-:W-:Y:S02]  /*0130*/  IMAD R11, R3, R2, R14 ;  /* 0x00000002030b7224 */ /* 0x000fe400078e020e */
[----:B0-----:R-:W-:-:S04]  /*0140*/  IMAD.WIDE R8, R9, 0x8, R6 ;  /* 0x0000000809087825 */ /* 0x001fc800078e0206 */
[--C-:B------:R-:W-:Y:S02]  /*0150*/  IMAD.WIDE R10, R11, 0x8, R6.reuse ;  /* 0x000000080b0a7825 */ /* 0x100fe400078e0206 */
[----:B------:R-:W2:Y:S02]  /*0160*/  LDG.E.64 R8, desc[UR4][R8.64] ;  /* 0x0000000408087981 */ /* 0x000ea4000c1e1b00 */
[----:B------:R-:W-:Y:S02]  /*0170*/  IMAD.WIDE R4, R13, 0x8, R6 ;  /* 0x000000080d047825 */ /* 0x000fe400078e0206 */
[----:B------:R-:W2:Y:S04]  /*0180*/  LDG.E.64 R10, desc[UR4][R10.64] ;  /* 0x000000040a0a7981 */ /* 0x000ea8000c1e1b00 */
[----:B------:R-:W2:Y:S01]  /*0190*/  LDG.E.64 R12, desc[UR4][R4.64] ;  /* 0x00000004040c7981 */ /* 0x000ea2000c1e1b00 */
[----:B------:R-:W-:Y:S01]  /*01a0*/  ISETP.GT.AND P0, PT, R0, R14, PT ;  /* 0x0000000e0000720c */ /* 0x000fe20003f04270 */
[----:B------:R-:W-:Y:S05]  /*01b0*/  WARPSYNC.ALL ;  /* 0x0000000000007948 */ /* 0x000fea0003800000 */
[----:B--2---:R-:W-:-:S07]  /*01c0*/  DFMA R12, -R8, R10, R12 ;  /* 0x0000000a080c722b */ /* 0x004fce000000010c */
[----:B------:R0:W-:Y:S01]  /*01d0*/  STG.E.64 desc[UR4][R4.64], R12 ;  /* 0x0000000c04007986 */ /* 0x0001e2000c101b04 */
[----:B------:R-:W-:Y:S06]  /*01e0*/  BAR.SYNC.DEFER_BLOCKING 0x0 ;  /* 0x0000000000007b1d */ /* 0x000fec0000010000 */
[----:B------:R-:W-:Y:S05]  /*01f0*/  @!P0 BRA `(.L_x_11) ;  /* 0x0000000000648947 */ /* 0x000fea0003800000 */
[----:B------:R-:W-:Y:S01]  /*0200*/  IMAD R3, R14, R3, R14 ;  /* 0x000000030e037224 */ /* 0x000fe200078e020e */
[----:B------:R-:W2:Y:S03]  /*0210*/  LDG.E.64 R8, desc[UR4][R4.64] ;  /* 0x0000000404087981 */ /* 0x000ea6000c1e1b00 */
[----:B------:R-:W-:-:S06]  /*0220*/  IMAD.WIDE R6, R3, 0x8, R6 ;  /* 0x0000000803067825 */ /* 0x000fcc00078e0206 */
[----:B------:R-:W3:Y:S01]  /*0230*/  LDG.E.64 R6, desc[UR4][R6.64] ;  /* 0x0000000406067981 */ /* 0x000ee2000c1e1b00 */
[----:B------:R-:W-:Y:S01]  /*0240*/  IMAD.MOV.U32 R2, RZ, RZ, 0x1 ;  /* 0x00000001ff027424 */ /* 0x000fe200078e00ff */
[----:B------:R-:W-:Y:S01]  /*0250*/  BSSY.RECONVERGENT B0, `(.L_x_12) ;  /* 0x0000012000007945 */ /* 0x000fe20003800200 */
[----:B---3--:R-:W1:Y:S04]  /*0260*/  MUFU.RCP64H R3, R7 ;  /* 0x0000000700037308 */ /* 0x008e680000001800 */
[----:B-1----:R-:W-:-:S08]  /*0270*/  DFMA R10, -R6, R2, 1 ;  /* 0x3ff00000060a742b */ /* 0x002fd00000000102 */
[----:B------:R-:W-:-:S08]  /*0280*/  DFMA R10, R10, R10, R10 ;  /* 0x0000000a0a0a722b */ /* 0x000fd0000000000a */
[----:B------:R-:W-:-:S08]  /*0290*/  DFMA R10, R2, R10, R2 ;  /* 0x0000000a020a722b */ /* 0x000fd00000000002 */
[----:B------:R-:W-:-:S08]  /*02a0*/  DFMA R2, -R6, R10, 1 ;  /* 0x3ff000000602742b */ /* 0x000fd0000000010a */
[----:B------:R-:W-:-:S08]  /*02b0*/  DFMA R2, R10, R2, R10 ;  /* 0x000000020a02722b */ /* 0x000fd0000000000a */
[----:B--2---:R-:W-:-:S08]  /*02c0*/  DMUL R10, R8, R2 ;  /* 0x00000002080a7228 */ /* 0x004fd00000000000 */
[----:B0-----:R-:W-:-:S08]  /*02d0*/  DFMA R12, -R6, R10, R8 ;  /* 0x0000000a060c722b */ /* 0x001fd00000000108 */
[----:B------:R-:W-:Y:S01]  /*02e0*/  DFMA R2, R2, R12, R10 ;  /* 0x0000000c0202722b */ /* 0x000fe2000000000a */
[----:B------:R-:W-:-:S09]  /*02f0*/  FSETP.GEU.AND P1, PT, |R9|, 6.5827683646048100446e-37, PT ;  /* 0x036000000900780b */ /* 0x000fd20003f2e200 */
[----:B------:R-:W-:-:S05]  /*0300*/  FFMA R0, RZ, R7, R3 ;  /* 0x00000007ff007223 */ /* 0x000fca0000000003 */
[----:B------:R-:W-:-:S13]  /*0310*/  FSETP.GT.AND P0, PT, |R0|, 1.469367938527859385e-39, PT ;  /* 0x001000000000780b */ /* 0x000fda0003f04200 */
[----:B------:R-:W-:Y:S05]  /*0320*/  @P0 BRA P1, `(.L_x_13) ;  /* 0x0000000000100947 */ /* 0x000fea0000800000 */
[----:B------:R-:W-:-:S07]  /*0330*/  MOV R0, 0x350 ;  /* 0x0000035000007802 */ /* 0x000fce0000000f00 */
[----:B------:R-:W-:Y:S05]  /*0340*/  CALL.REL.NOINC `($__internal_1_$__cuda_sm20_div_rn_f64_full) ;  /* 0x00000000001c7944 */ /* 0x000fea0003c00000 */
[----:B------:R-:W-:Y:S02]  /*0350*/  IMAD.MOV.U32 R2, RZ, RZ, R12 ;  /* 0x000000ffff027224 */ /* 0x000fe400078e000c */
[----:B------:R-:W-:-:S07]  /*0360*/  IMAD.MOV.U32 R3, RZ, RZ, R13 ;  /* 0x000000ffff037224 */ /* 0x000fce00078e000d */
.L_x_13:
[----:B------:R-:W-:Y:S05]  /*0370*/  BSYNC.RECONVERGENT B0 ;  /* 0x0000000000007941 */ /* 0x000fea0003800200 */
.L_x_12:
[----:B------:R1:W-:Y:S02]  /*0380*/  STG.E.64 desc[UR4][R4.64], R2 ;  /* 0x0000000204007986 */ /* 0x0003e4000c101b04 */
.L_x_11:
[----:B------:R-:W-:Y:S05]  /*0390*/  WARPSYNC.ALL ;  /* 0x0000000000007948 */ /* 0x000fea0003800000 */
[----:B------:R-:W-:Y:S06]  /*03a0*/  BAR.SYNC.DEFER_BLOCKING 0x0 ;  /* 0x0000000000007b1d */ /* 0x000fec0000010000 */
[----:B------:R-:W-:Y:S05]  /*03b0*/  EXIT ;  /* 0x000000000000794d */ /* 0x000fea0003800000 */
        .weak           $__internal_1_$__cuda_sm20_div_rn_f64_full
        .type           $__internal_1_$__cuda_sm20_div_rn_f64_full,@function
        .size           $__internal_1_$__cuda_sm20_div_rn_f64_full,(.L_x_21 - $__internal_1_$__cuda_sm20_div_rn_f64_full)
$__internal_1_$__cuda_sm20_div_rn_f64_full:
[C---:B------:R-:W-:Y:S01]  /*03c0*/  FSETP.GEU.AND P0, PT, |R7|.reuse, 1.469367938527859385e-39, PT ;  /* 0x001000000700780b */ /* 0x040fe20003f0e200 */
[----:B------:R-:W-:Y:S01]  /*03d0*/  IMAD.MOV.U32 R16, RZ, RZ, 0x1 ;  /* 0x00000001ff107424 */ /* 0x000fe200078e00ff */
[----:B------:R-:W-:Y:S01]  /*03e0*/  LOP3.LUT R2, R7, 0x800fffff, RZ, 0xc0, !PT ;  /* 0x800fffff07027812 */ /* 0x000fe200078ec0ff */
[----:B------:R-:W-:Y:S01]  /*03f0*/  BSSY.RECONVERGENT B1, `(.L_x_14) ;  /* 0x0000055000017945 */ /* 0x000fe20003800200 */
[C---:B------:R-:W-:Y:S02]  /*0400*/  FSETP.GEU.AND P2, PT, |R9|.reuse, 1.469367938527859385e-39, PT ;  /* 0x001000000900780b */ /* 0x040fe40003f4e200 */
[----:B------:R-:W-:Y:S01]  /*0410*/  LOP3.LUT R3, R2, 0x3ff00000, RZ, 0xfc, !PT ;  /* 0x3ff0000002037812 */ /* 0x000fe200078efcff */
[----:B------:R-:W-:Y:S01]  /*0420*/  IMAD.MOV.U32 R2, RZ, RZ, R6 ;  /* 0x000000ffff027224 */ /* 0x000fe200078e0006 */
[----:B------:R-:W-:Y:S02]  /*0430*/  LOP3.LUT R12, R9, 0x7ff00000, RZ, 0xc0, !PT ;  /* 0x7ff00000090c7812 */ /* 0x000fe400078ec0ff */
[----:B------:R-:W-:-:S03]  /*0440*/  LOP3.LUT R15, R7, 0x7ff00000, RZ, 0xc0, !PT ;  /* 0x7ff00000070f7812 */ /* 0x000fc600078ec0ff */
[----:B------:R-:W-:Y:S01]  /*0450*/  @!P0 DMUL R2, R6, 8.98846567431157953865e+307 ;  /* 0x7fe0000006028828 */ /* 0x000fe20000000000 */
[----:B------:R-:W-:-:S03]  /*0460*/  ISETP.GE.U32.AND P1, PT, R12, R15, PT ;  /* 0x0000000f0c00720c */ /* 0x000fc60003f26070 */
        /* <DEDUP_REMOVED lines=9> */
[----:B------:R-:W-:-:S08]  /*0500*/  DFMA R10, R10, R10, R10 ;  /* 0x0000000a0a0a722b */ /* 0x000fd0000000000a */
        /* <DEDUP_REMOVED lines=46> */
.L_x_15:
        /* <DEDUP_REMOVED lines=16> */
.L_x_18:
[----:B------:R-:W-:Y:S01]  /*08f0*/  LOP3.LUT R13, R7, 0x80000, RZ, 0xfc, !PT ;  /* 0x00080000070d7812 */ /* 0x000fe200078efcff */
[----:B------:R-:W-:Y:S01]  /*0900*/  IMAD.MOV.U32 R12, RZ, RZ, R6 ;  /* 0x000000ffff0c7224 */ /* 0x000fe200078e0006 */
[----:B------:R-:W-:Y:S06]  /*0910*/  BRA `(.L_x_16) ;  /* 0x0000000000087947 */ /* 0x000fec0003800000 */
.L_x_17:
[----:B------:R-:W-:Y:S01]  /*0920*/  LOP3.LUT R13, R9, 0x80000, RZ, 0xfc, !PT ;  /* 0x00080000090d7812 */ /* 0x000fe200078efcff */
[----:B------:R-:W-:-:S07]  /*0930*/  IMAD.MOV.U32 R12, RZ, RZ, R8 ;  /* 0x000000ffff0c7224 */ /* 0x000fce00078e0008 */
.L_x_16:
[----:B------:R-:W-:Y:S05]  /*0940*/  BSYNC.RECONVERGENT B1 ;  /* 0x0000000000017941 */ /* 0x000fea0003800200 */
.L_x_14:
[----:B------:R-:W-:Y:S02]  /*0950*/  IMAD.MOV.U32 R2, RZ, RZ, R0 ;  /* 0x000000ffff027224 */ /* 0x000fe400078e0000 */
[----:B------:R-:W-:-:S04]  /*0960*/  IMAD.MOV.U32 R3, RZ, RZ, 0x0 ;  /* 0x00000000ff037424 */ /* 0x000fc800078e00ff */
[----:B------:R-:W-:Y:S05]  /*0970*/  RET.REL.NODEC R2 `(_Z15Paralled_kernelPdPiii) ;  /* 0xfffffff402a07950 */ /* 0x000fea0003c3ffff */
.L_x_19:
        /* <DEDUP_REMOVED lines=16> */
.L_x_21:


//--------------------- .nv.shared.reserved.0     --------------------------
	.section	.nv.shared.reserved.0,"aw",@nobits
	.weak		__nv_reservedSMEM_offset_0_alias
	.size		__nv_reservedSMEM_offset_0_alias, 0, 64
	.other		__nv_reservedSMEM_offset_0_alias,@"STO_CUDA_RESERVED_SHARED STV_DEFAULT"
__nv_reservedSMEM_offset_0_alias:
	.zero		0
	.zero		64


//--------------------- .nv.constant0._Z23Initialize_Minij_matrixPii --------------------------
	.section	.nv.constant0._Z23Initialize_Minij_matrixPii,"a",@progbits
	.sectionflags	@""
	.align	4
.nv.constant0._Z23Initialize_Minij_matrixPii:
	.zero		908


//--------------------- .nv.constant0._Z12InitializeAsPdi --------------------------
	.section	.nv.constant0._Z12InitializeAsPdi,"a",@progbits
	.sectionflags	@""
	.align	4
.nv.constant0._Z12InitializeAsPdi:
	.zero		908


//--------------------- .nv.constant0._Z15Paralled_kernelPdPiii --------------------------
	.section	.nv.constant0._Z15Paralled_kernelPdPiii,"a",@progbits
	.sectionflags	@""
	.align	4
.nv.constant0._Z15Paralled_kernelPdPiii:
	.zero		920


//--------------------- SYMBOLS --------------------------

	.type		.nv.reservedSmem.offset0,@object
	.size		.nv.reservedSmem.offset0,0x4
